//
// Generated by NVIDIA NVVM Compiler
//
// Compiler Build ID: CL-36424714
// Cuda compilation tools, release 13.0, V13.0.88
// Based on NVVM 20.0.0
//

.version 9.0
.target sm_100
.address_size 64

	// .globl	_Z2fxPf
.global .align 4 .b8 __cudart_i2opi_f[24] = {65, 144, 67, 60, 153, 149, 98, 219, 192, 221, 52, 245, 209, 87, 39, 252, 41, 21, 68, 78, 110, 131, 249, 162};

.visible .entry _Z2fxPf(
	.param .u64 .ptr .align 1 _Z2fxPf_param_0
)
{
	.local .align 4 .b8 	__local_depot0[28];
	.reg .b64 	%SP;
	.reg .b64 	%SPL;
	.reg .pred 	%p<9>;
	.reg .b32 	%r<44>;
	.reg .b32 	%f<30>;
	.reg .b64 	%rd<25>;
	.reg .b64 	%fd<8>;

	mov.u64 	%SPL, __local_depot0;
	ld.param.u64 	%rd9, [_Z2fxPf_param_0];
	add.u64 	%rd1, %SPL, 0;
	mov.u32 	%r16, %ntid.x;
	mov.u32 	%r17, %ctaid.x;
	mov.u32 	%r18, %tid.x;
	mad.lo.s32 	%r1, %r16, %r17, %r18;
	cvt.rn.f32.s32 	%f7, %r1;
	cvt.f64.f32 	%fd1, %f7;
	mul.f64 	%fd2, %fd1, 0d40191EB851EB851F;
	div.rn.f64 	%fd3, %fd2, 0d4059000000000000;
	mul.f64 	%fd4, %fd3, 0d4090000000000000;
	mul.f64 	%fd5, %fd4, 0d4090000000000000;
	cvt.rn.f32.f64 	%f8, %fd5;
	sqrt.rn.f32 	%f1, %f8;
	mul.f32 	%f9, %f1, 0f3F22F983;
	cvt.rni.s32.f32 	%r43, %f9;
	cvt.rn.f32.s32 	%f10, %r43;
	fma.rn.f32 	%f11, %f10, 0fBFC90FDA, %f1;
	fma.rn.f32 	%f12, %f10, 0fB3A22168, %f11;
	fma.rn.f32 	%f29, %f10, 0fA7C234C5, %f12;
	abs.f32 	%f3, %f1;
	setp.ltu.f32 	%p1, %f3, 0f47CE4780;
	@%p1 bra 	$L__BB0_8;
	setp.neu.f32 	%p2, %f3, 0f7F800000;
	@%p2 bra 	$L__BB0_3;
	mov.f32 	%f15, 0f00000000;
	mul.rn.f32 	%f29, %f1, %f15;
	mov.b32 	%r43, 0;
	bra.uni 	$L__BB0_8;
$L__BB0_3:
	mov.b32 	%r3, %f1;
	shl.b32 	%r20, %r3, 8;
	or.b32  	%r4, %r20, -2147483648;
	mov.b64 	%rd24, 0;
	mov.b32 	%r40, 0;
	mov.u64 	%rd22, __cudart_i2opi_f;
	mov.u64 	%rd23, %rd1;
$L__BB0_4:
	.pragma "nounroll";
	ld.global.nc.u32 	%r21, [%rd22];
	mad.wide.u32 	%rd13, %r21, %r4, %rd24;
	shr.u64 	%rd24, %rd13, 32;
	st.local.u32 	[%rd23], %rd13;
	add.s32 	%r40, %r40, 1;
	add.s64 	%rd23, %rd23, 4;
	add.s64 	%rd22, %rd22, 4;
	setp.ne.s32 	%p3, %r40, 6;
	@%p3 bra 	$L__BB0_4;
	shr.u32 	%r22, %r3, 23;
	st.local.u32 	[%rd1+24], %rd24;
	and.b32  	%r7, %r22, 31;
	and.b32  	%r23, %r22, 224;
	add.s32 	%r24, %r23, -128;
	shr.u32 	%r25, %r24, 5;
	mul.wide.u32 	%rd14, %r25, 4;
	sub.s64 	%rd8, %rd1, %rd14;
	ld.local.u32 	%r41, [%rd8+24];
	ld.local.u32 	%r42, [%rd8+20];
	setp.eq.s32 	%p4, %r7, 0;
	@%p4 bra 	$L__BB0_7;
	shf.l.wrap.b32 	%r41, %r42, %r41, %r7;
	ld.local.u32 	%r26, [%rd8+16];
	shf.l.wrap.b32 	%r42, %r26, %r42, %r7;
$L__BB0_7:
	shr.u32 	%r27, %r41, 30;
	shf.l.wrap.b32 	%r28, %r42, %r41, 2;
	shl.b32 	%r29, %r42, 2;
	shr.u32 	%r30, %r28, 31;
	add.s32 	%r31, %r30, %r27;
	neg.s32 	%r32, %r31;
	setp.lt.s32 	%p5, %r3, 0;
	selp.b32 	%r43, %r32, %r31, %p5;
	xor.b32  	%r33, %r28, %r3;
	shr.s32 	%r34, %r28, 31;
	xor.b32  	%r35, %r34, %r28;
	xor.b32  	%r36, %r34, %r29;
	cvt.u64.u32 	%rd15, %r35;
	shl.b64 	%rd16, %rd15, 32;
	cvt.u64.u32 	%rd17, %r36;
	or.b64  	%rd18, %rd16, %rd17;
	cvt.rn.f64.s64 	%fd6, %rd18;
	mul.f64 	%fd7, %fd6, 0d3BF921FB54442D19;
	cvt.rn.f32.f64 	%f13, %fd7;
	neg.f32 	%f14, %f13;
	setp.lt.s32 	%p6, %r33, 0;
	selp.f32 	%f29, %f14, %f13, %p6;
$L__BB0_8:
	cvta.to.global.u64 	%rd19, %rd9;
	mul.rn.f32 	%f16, %f29, %f29;
	and.b32  	%r38, %r43, 1;
	setp.eq.b32 	%p7, %r38, 1;
	selp.f32 	%f17, 0f3F800000, %f29, %p7;
	fma.rn.f32 	%f18, %f16, %f17, 0f00000000;
	fma.rn.f32 	%f19, %f16, 0f37CBAC00, 0fBAB607ED;
	selp.f32 	%f20, %f19, 0fB94D4153, %p7;
	selp.f32 	%f21, 0f3D2AAABB, 0f3C0885E4, %p7;
	fma.rn.f32 	%f22, %f20, %f16, %f21;
	selp.f32 	%f23, 0fBEFFFFFF, 0fBE2AAAA8, %p7;
	fma.rn.f32 	%f24, %f22, %f16, %f23;
	fma.rn.f32 	%f25, %f24, %f18, %f17;
	and.b32  	%r39, %r43, 2;
	setp.eq.s32 	%p8, %r39, 0;
	mov.f32 	%f26, 0f00000000;
	sub.f32 	%f27, %f26, %f25;
	selp.f32 	%f28, %f25, %f27, %p8;
	mul.wide.s32 	%rd20, %r1, 4;
	add.s64 	%rd21, %rd19, %rd20;
	st.global.f32 	[%rd21], %f28;
	ret;

}


// ===== COMPILED SASS (sm_100) =====

	.target	sm_100

	.elftype	@"ET_EXEC"


//--------------------- .note.nv.tkinfo           --------------------------
	.section	.note.nv.tkinfo,"",@"SHT_NOTE"
	.sectionflags	@"SHF_NOTE_NV_TKINFO"
	.tkinfo
        /*0018*/ 	.word	0x00000002
        /*0030*/ 	.string	""
        /*0030*/ 	.string	"ptxas"
        /*0030*/ 	.string	"Cuda compilation tools, release 13.0, V13.0.88"
        /*0030*/ 	.string	"Build cuda_13.0.r13.0/compiler.36424714_0"
        /*0030*/ 	.string	"-arch sm_100 -m 64 "



//--------------------- .note.nv.cuinfo           --------------------------
	.section	.note.nv.cuinfo,"",@"SHT_NOTE"
	.sectionflags	@"SHF_NOTE_NV_CUINFO"
        /*0018*/ 	.short	0x0002
        /*001a*/ 	.short	0x0064
        /*001c*/ 	.short	0x0082
	.zero		2


//--------------------- .nv.info                  --------------------------
	.section	.nv.info,"",@"SHT_CUDA_INFO"
	.align	4


	//----- nvinfo : EIATTR_REGCOUNT
	.align		4
        /*0000*/ 	.byte	0x04, 0x2f
        /*0002*/ 	.short	(.L_2 - .L_1)
	.align		4
.L_1:
        /*0004*/ 	.word	index@(_Z2fxPf)
        /*0008*/ 	.word	0x00000017


	//----- nvinfo : EIATTR_FRAME_SIZE
	.align		4
.L_2:
        /*000c*/ 	.byte	0x04, 0x11
        /*000e*/ 	.short	(.L_4 - .L_3)
	.align		4
.L_3:
        /*0010*/ 	.word	index@($__internal_1_$__cuda_sm20_sqrt_rn_f32_slowpath)
        /*0014*/ 	.word	0x00000020


	//----- nvinfo : EIATTR_FRAME_SIZE
	.align		4
.L_4:
        /*0018*/ 	.byte	0x04, 0x11
        /*001a*/ 	.short	(.L_6 - .L_5)
	.align		4
.L_5:
        /*001c*/ 	.word	index@($__internal_0_$__cuda_sm20_div_rn_f64_full)
        /*0020*/ 	.word	0x00000020


	//----- nvinfo : EIATTR_FRAME_SIZE
	.align		4
.L_6:
        /*0024*/ 	.byte	0x04, 0x11
        /*0026*/ 	.short	(.L_8 - .L_7)
	.align		4
.L_7:
        /*0028*/ 	.word	index@(_Z2fxPf)
        /*002c*/ 	.word	0x00000020


	//----- nvinfo : EIATTR_MIN_STACK_SIZE
	.align		4
.L_8:
        /*0030*/ 	.byte	0x04, 0x12
        /*0032*/ 	.short	(.L_10 - .L_9)
	.align		4
.L_9:
        /*0034*/ 	.word	index@(_Z2fxPf)
        /*0038*/ 	.word	0x00000020
.L_10:


//--------------------- .nv.compat                --------------------------
	.section	.nv.compat,"",@"SHT_CUDA_COMPAT_INFO"
	.align	4
        /*0000*/ 	.byte	0x02, 0x09, 0x00, 0x00, 0x02, 0x02, 0x01, 0x00, 0x02, 0x05, 0x05, 0x00, 0x03, 0x07, 0x01, 0x01
        /*0010*/ 	.byte	0x02, 0x03, 0x00, 0x00, 0x02, 0x06, 0x01, 0x00, 0x04, 0x0b, 0x08, 0x00, 0x01, 0x00, 0x00, 0x00
        /*0020*/ 	.byte	0x00, 0x00, 0x00, 0x00


//--------------------- .nv.info._Z2fxPf          --------------------------
	.section	.nv.info._Z2fxPf,"",@"SHT_CUDA_INFO"
	.sectionflags	@""
	.align	4


	//----- nvinfo : EIATTR_CUDA_API_VERSION
	.align		4
        /*0000*/ 	.byte	0x04, 0x37
        /*0002*/ 	.short	(.L_12 - .L_11)
.L_11:
        /*0004*/ 	.word	0x00000082


	//----- nvinfo : EIATTR_KPARAM_INFO
	.align		4
.L_12:
        /*0008*/ 	.byte	0x04, 0x17
        /*000a*/ 	.short	(.L_14 - .L_13)
.L_13:
        /*000c*/ 	.word	0x00000000
        /*0010*/ 	.short	0x0000
        /*0012*/ 	.short	0x0000
        /*0014*/ 	.byte	0x00, 0xf5, 0x21, 0x00


	//----- nvinfo : EIATTR_SPARSE_MMA_MASK
	.align		4
.L_14:
        /*0018*/ 	.byte	0x03, 0x50
        /*001a*/ 	.short	0x0000


	//----- nvinfo : EIATTR_MAXREG_COUNT
	.align		4
        /*001c*/ 	.byte	0x03, 0x1b
        /*001e*/ 	.short	0x00ff


	//----- nvinfo : EIATTR_MERCURY_ISA_VERSION
	.align		4
        /*0020*/ 	.byte	0x03, 0x5f
        /*0022*/ 	.short	0x0101


	//----- nvinfo : EIATTR_VRC_CTA_INIT_COUNT
	.align		4
        /*0024*/ 	.byte	0x02, 0x4a
	.zero		1
	.zero		1


	//----- nvinfo : EIATTR_EXIT_INSTR_OFFSETS
	.align		4
        /*0028*/ 	.byte	0x04, 0x1c
        /*002a*/ 	.short	(.L_16 - .L_15)


	//   ....[0]....
.L_15:
        /*002c*/ 	.word	0x00000890


	//----- nvinfo : EIATTR_CRS_STACK_SIZE
	.align		4
.L_16:
        /*0030*/ 	.byte	0x04, 0x1e
        /*0032*/ 	.short	(.L_18 - .L_17)
.L_17:
        /*0034*/ 	.word	0x00000000


	//----- nvinfo : EIATTR_CBANK_PARAM_SIZE
	.align		4
.L_18:
        /*0038*/ 	.byte	0x03, 0x19
        /*003a*/ 	.short	0x0008


	//----- nvinfo : EIATTR_PARAM_CBANK
	.align		4
        /*003c*/ 	.byte	0x04, 0x0a
        /*003e*/ 	.short	(.L_20 - .L_19)
	.align		4
.L_19:
        /*0040*/ 	.word	index@(.nv.constant0._Z2fxPf)
        /*0044*/ 	.short	0x0380
        /*0046*/ 	.short	0x0008


	//----- nvinfo : EIATTR_SW_WAR
	.align		4
.L_20:
        /*0048*/ 	.byte	0x04, 0x36
        /*004a*/ 	.short	(.L_22 - .L_21)
.L_21:
        /*004c*/ 	.word	0x00000008
.L_22:


//--------------------- .nv.callgraph             --------------------------
	.section	.nv.callgraph,"",@"SHT_CUDA_CALLGRAPH"
	.align	4
	.sectionentsize	8
	.align		4
        /*0000*/ 	.word	0x00000000
	.align		4
        /*0004*/ 	.word	0xffffffff
	.align		4
        /*0008*/ 	.word	0x00000000
	.align		4
        /*000c*/ 	.word	0xfffffffe
	.align		4
        /*0010*/ 	.word	0x00000000
	.align		4
        /*0014*/ 	.word	0xfffffffd
	.align		4
        /*0018*/ 	.word	0x00000000
	.align		4
        /*001c*/ 	.word	0xfffffffc


//--------------------- .nv.constant4             --------------------------
	.section	.nv.constant4,"a",@progbits
	.align	8
	.align		8
.nv.constant4:
        /*0000*/ 	.dword	__cudart_i2opi_f


//--------------------- .text._Z2fxPf             --------------------------
	.section	.text._Z2fxPf,"ax",@progbits
	.align	128
        .global         _Z2fxPf
        .type           _Z2fxPf,@function
        .size           _Z2fxPf,(.L_x_16 - _Z2fxPf)
        .other          _Z2fxPf,@"STO_CUDA_ENTRY STV_DEFAULT"
_Z2fxPf:
.text._Z2fxPf:
[----:B------:R-:W0:Y:S01]  /*0000*/  LDC R1, c[0x0][0x37c] ;  /* 0x0000df00ff017b82 */ /* 0x000e220000000800 */
[----:B------:R-:W1:Y:S01]  /*0010*/  S2R R5, SR_CTAID.X ;  /* 0x0000000000057919 */ /* 0x000e620000002500 */
[----:B------:R-:W2:Y:S01]  /*0020*/  MUFU.RCP64H R7, 100 ;  /* 0x4059000000077908 */ /* 0x000ea20000001800 */
[----:B------:R-:W1:Y:S01]  /*0030*/  LDCU UR4, c[0x0][0x360] ;  /* 0x00006c00ff0477ac */ /* 0x000e620008000800 */
[----:B------:R-:W-:Y:S01]  /*0040*/  IMAD.MOV.U32 R10, RZ, RZ, 0x0 ;  /* 0x00000000ff0a7424 */ /* 0x000fe200078e00ff */
[----:B------:R-:W1:Y:S01]  /*0050*/  S2R R0, SR_TID.X ;  /* 0x0000000000007919 */ /* 0x000e620000002100 */
[----:B------:R-:W-:Y:S01]  /*0060*/  IMAD.MOV.U32 R11, RZ, RZ, 0x40590000 ;  /* 0x40590000ff0b7424 */ /* 0x000fe200078e00ff */
[----:B------:R-:W-:Y:S01]  /*0070*/  UMOV UR5, 0x40191eb8 ;  /* 0x40191eb800057882 */ /* 0x000fe20000000000 */
[----:B------:R-:W-:Y:S01]  /*0080*/  IMAD.MOV.U32 R6, RZ, RZ, 0x1 ;  /* 0x00000001ff067424 */ /* 0x000fe200078e00ff */
[----:B------:R-:W-:Y:S01]  /*0090*/  BSSY.RECONVERGENT B0, `(.L_x_0) ;  /* 0x0000017000007945 */ /* 0x000fe20003800200 */
[----:B0-----:R-:W-:-:S04]  /*00a0*/  VIADD R1, R1, 0xffffffe0 ;  /* 0xffffffe001017836 */ /* 0x001fc80000000000 */
[----:B--2---:R-:W-:-:S08]  /*00b0*/  DFMA R2, R6, -R10, 1 ;  /* 0x3ff000000602742b */ /* 0x004fd0000000080a */
[----:B------:R-:W-:-:S08]  /*00c0*/  DFMA R8, R2, R2, R2 ;  /* 0x000000020208722b */ /* 0x000fd00000000002 */
[----:B------:R-:W-:Y:S01]  /*00d0*/  DFMA R8, R6, R8, R6 ;  /* 0x000000080608722b */ /* 0x000fe20000000006 */
[----:B-1----:R-:W-:Y:S01]  /*00e0*/  IMAD R5, R5, UR4, R0 ;  /* 0x0000000405057c24 */ /* 0x002fe2000f8e0200 */
[----:B------:R-:W-:-:S04]  /*00f0*/  UMOV UR4, 0x51eb851f ;  /* 0x51eb851f00047882 */ /* 0x000fc80000000000 */
[----:B------:R-:W-:Y:S02]  /*0100*/  I2FP.F32.S32 R0, R5 ;  /* 0x0000000500007245 */ /* 0x000fe40000201400 */
[C---:B------:R-:W-:Y:S02]  /*0110*/  DFMA R10, R8.reuse, -R10, 1 ;  /* 0x3ff00000080a742b */ /* 0x040fe4000000080a */
[----:B------:R-:W0:Y:S06]  /*0120*/  F2F.F64.F32 R2, R0 ;  /* 0x0000000000027310 */ /* 0x000e2c0000201800 */
[----:B------:R-:W-:-:S02]  /*0130*/  DFMA R10, R8, R10, R8 ;  /* 0x0000000a080a722b */ /* 0x000fc40000000008 */
[----:B0-----:R-:W-:-:S08]  /*0140*/  DMUL R6, R2, UR4 ;  /* 0x0000000402067c28 */ /* 0x001fd00008000000 */
[----:B------:R-:W-:Y:S02]  /*0150*/  DMUL R2, R6, R10 ;  /* 0x0000000a06027228 */ /* 0x000fe40000000000 */
[----:B------:R-:W-:-:S06]  /*0160*/  FSETP.GEU.AND P1, PT, |R7|, 6.5827683646048100446e-37, PT ;  /* 0x036000000700780b */ /* 0x000fcc0003f2e200 */
[----:B------:R-:W-:-:S08]  /*0170*/  DFMA R8, R2, -100, R6 ;  /* 0xc05900000208782b */ /* 0x000fd00000000006 */
[----:B------:R-:W-:-:S10]  /*0180*/  DFMA R2, R10, R8, R2 ;  /* 0x000000080a02722b */ /* 0x000fd40000000002 */
[----:B------:R-:W-:-:S05]  /*0190*/  FFMA R4, RZ, 3.390625, R3 ;  /* 0x40590000ff047823 */ /* 0x000fca0000000003 */
[----:B------:R-:W-:-:S13]  /*01a0*/  FSETP.GT.AND P0, PT, |R4|, 1.469367938527859385e-39, PT ;  /* 0x001000000400780b */ /* 0x000fda0003f04200 */
[----:B------:R-:W-:Y:S05]  /*01b0*/  @P0 BRA P1, `(.L_x_1) ;  /* 0x0000000000100947 */ /* 0x000fea0000800000 */
[----:B------:R-:W-:-:S07]  /*01c0*/  MOV R0, 0x1e0 ;  /* 0x000001e000007802 */ /* 0x000fce0000000f00 */
[----:B------:R-:W-:Y:S05]  /*01d0*/  CALL.REL.NOINC `($__internal_0_$__cuda_sm20_div_rn_f64_full) ;  /* 0x0000000400b07944 */ /* 0x000fea0003c00000 */
[----:B------:R-:W-:Y:S02]  /*01e0*/  IMAD.MOV.U32 R2, RZ, RZ, R12 ;  /* 0x000000ffff027224 */ /* 0x000fe400078e000c */
[----:B------:R-:W-:-:S07]  /*01f0*/  IMAD.MOV.U32 R3, RZ, RZ, R13 ;  /* 0x000000ffff037224 */ /* 0x000fce00078e000d */
.L_x_1:
[----:B------:R-:W-:Y:S05]  /*0200*/  BSYNC.RECONVERGENT B0 ;  /* 0x0000000000007941 */ /* 0x000fea0003800200 */
.L_x_0:
[----:B------:R-:W-:Y:S01]  /*0210*/  DMUL R2, R2, 1024 ;  /* 0x4090000002027828 */ /* 0x000fe20000000000 */
[----:B------:R-:W-:Y:S07]  /*0220*/  BSSY.RECONVERGENT B0, `(.L_x_2) ;  /* 0x0000010000007945 */ /* 0x000fee0003800200 */
[----:B------:R-:W-:-:S06]  /*0230*/  DMUL R2, R2, 1024 ;  /* 0x4090000002027828 */ /* 0x000fcc0000000000 */
[----:B------:R-:W0:Y:S02]  /*0240*/  F2F.F32.F64 R4, R2 ;  /* 0x0000000200047310 */ /* 0x000e240000301000 */
[----:B0-----:R-:W-:-:S06]  /*0250*/  IADD3 R0, PT, PT, R4, -0xd000000, RZ ;  /* 0xf300000004007810 */ /* 0x001fcc0007ffe0ff */
[----:B------:R0:W1:Y:S01]  /*0260*/  MUFU.RSQ R9, R4 ;  /* 0x0000000400097308 */ /* 0x0000620000001400 */
[----:B------:R-:W-:-:S13]  /*0270*/  ISETP.GT.U32.AND P0, PT, R0, 0x727fffff, PT ;  /* 0x727fffff0000780c */ /* 0x000fda0003f04070 */
[----:B0-----:R-:W-:Y:S05]  /*0280*/  @!P0 BRA `(.L_x_3) ;  /* 0x0000000000148947 */ /* 0x001fea0003800000 */
[----:B------:R-:W-:Y:S01]  /*0290*/  BSSY.RECONVERGENT B1, `(.L_x_4) ;  /* 0x0000003000017945 */ /* 0x000fe20003800200 */
[----:B-1----:R-:W-:-:S07]  /*02a0*/  MOV R9, 0x2c0 ;  /* 0x000002c000097802 */ /* 0x002fce0000000f00 */
[----:B------:R-:W-:Y:S05]  /*02b0*/  CALL.REL.NOINC `($__internal_1_$__cuda_sm20_sqrt_rn_f32_slowpath) ;  /* 0x0000000800b47944 */ /* 0x000fea0003c00000 */
[----:B------:R-:W-:Y:S05]  /*02c0*/  BSYNC.RECONVERGENT B1 ;  /* 0x0000000000017941 */ /* 0x000fea0003800200 */
.L_x_4:
[----:B------:R-:W-:Y:S05]  /*02d0*/  BRA `(.L_x_5) ;  /* 0x0000000000107947 */ /* 0x000fea0003800000 */
.L_x_3:
[----:B-1----:R-:W-:Y:S01]  /*02e0*/  FMUL.FTZ R7, R4, R9 ;  /* 0x0000000904077220 */ /* 0x002fe20000410000 */
[----:B------:R-:W-:-:S03]  /*02f0*/  FMUL.FTZ R2, R9, 0.5 ;  /* 0x3f00000009027820 */ /* 0x000fc60000410000 */
[----:B------:R-:W-:-:S04]  /*0300*/  FFMA R0, -R7, R7, R4 ;  /* 0x0000000707007223 */ /* 0x000fc80000000104 */
[----:B------:R-:W-:-:S07]  /*0310*/  FFMA R7, R0, R2, R7 ;  /* 0x0000000200077223 */ /* 0x000fce0000000007 */
.L_x_5:
[----:B------:R-:W-:Y:S05]  /*0320*/  BSYNC.RECONVERGENT B0 ;  /* 0x0000000000007941 */ /* 0x000fea0003800200 */
.L_x_2:
[C---:B------:R-:W-:Y:S01]  /*0330*/  FMUL R0, R7.reuse, 0.63661974668502807617 ;  /* 0x3f22f98307007820 */ /* 0x040fe20000400000 */
[----:B------:R-:W-:Y:S01]  /*0340*/  FSETP.GE.AND P0, PT, |R7|, 105615, PT ;  /* 0x47ce47800700780b */ /* 0x000fe20003f06200 */
[----:B------:R-:W0:Y:S01]  /*0350*/  LDCU.64 UR6, c[0x0][0x358] ;  /* 0x00006b00ff0677ac */ /* 0x000e220008000a00 */
[----:B------:R-:W-:Y:S03]  /*0360*/  BSSY.RECONVERGENT B0, `(.L_x_6) ;  /* 0x000003e000007945 */ /* 0x000fe60003800200 */
[----:B------:R-:W1:Y:S02]  /*0370*/  F2I.NTZ R0, R0 ;  /* 0x0000000000007305 */ /* 0x000e640000203100 */
[----:B-1----:R-:W-:-:S05]  /*0380*/  I2FP.F32.S32 R2, R0 ;  /* 0x0000000000027245 */ /* 0x002fca0000201400 */
[----:B------:R-:W-:-:S04]  /*0390*/  FFMA R3, R2, -1.5707962512969970703, R7 ;  /* 0xbfc90fda02037823 */ /* 0x000fc80000000007 */
[----:B------:R-:W-:-:S04]  /*03a0*/  FFMA R3, R2, -7.5497894158615963534e-08, R3 ;  /* 0xb3a2216802037823 */ /* 0x000fc80000000003 */
[----:B------:R-:W-:Y:S01]  /*03b0*/  FFMA R4, R2, -5.3903029534742383927e-15, R3 ;  /* 0xa7c234c502047823 */ /* 0x000fe20000000003 */
[----:B0-----:R-:W-:Y:S06]  /*03c0*/  @!P0 BRA `(.L_x_7) ;  /* 0x0000000000dc8947 */ /* 0x001fec0003800000 */
[----:B------:R-:W-:-:S13]  /*03d0*/  FSETP.NEU.AND P0, PT, |R7|, +INF , PT ;  /* 0x7f8000000700780b */ /* 0x000fda0003f0d200 */
[----:B------:R-:W-:Y:S01]  /*03e0*/  @!P0 FMUL R4, RZ, R7 ;  /* 0x00000007ff048220 */ /* 0x000fe20000400000 */
[----:B------:R-:W-:Y:S01]  /*03f0*/  @!P0 IMAD.MOV.U32 R0, RZ, RZ, RZ ;  /* 0x000000ffff008224 */ /* 0x000fe200078e00ff */
[----:B------:R-:W-:Y:S06]  /*0400*/  @!P0 BRA `(.L_x_7) ;  /* 0x0000000000cc8947 */ /* 0x000fec0003800000 */
[----:B------:R-:W-:Y:S01]  /*0410*/  IMAD.SHL.U32 R2, R7, 0x100, RZ ;  /* 0x0000010007027824 */ /* 0x000fe200078e00ff */
[----:B------:R-:W0:Y:S01]  /*0420*/  LDCU.64 UR8, c[0x4][URZ] ;  /* 0x01000000ff0877ac */ /* 0x000e220008000a00 */
[----:B------:R-:W-:Y:S02]  /*0430*/  IMAD.MOV.U32 R6, RZ, RZ, RZ ;  /* 0x000000ffff067224 */ /* 0x000fe400078e00ff */
[----:B------:R-:W-:Y:S01]  /*0440*/  IMAD.MOV.U32 R0, RZ, RZ, R1 ;  /* 0x000000ffff007224 */ /* 0x000fe200078e0001 */
[----:B------:R-:W-:Y:S01]  /*0450*/  LOP3.LUT R13, R2, 0x80000000, RZ, 0xfc, !PT ;  /* 0x80000000020d7812 */ /* 0x000fe200078efcff */
[----:B------:R-:W-:Y:S01]  /*0460*/  UMOV UR5, URZ ;  /* 0x000000ff00057c82 */ /* 0x000fe20008000000 */
[----:B------:R-:W-:-:S05]  /*0470*/  UMOV UR4, URZ ;  /* 0x000000ff00047c82 */ /* 0x000fca0008000000 */
.L_x_8:
[----:B0-----:R-:W-:Y:S01]  /*0480*/  IMAD.U32 R8, RZ, RZ, UR8 ;  /* 0x00000008ff087e24 */ /* 0x001fe2000f8e00ff */
[----:B------:R-:W-:-:S05]  /*0490*/  MOV R9, UR9 ;  /* 0x0000000900097c02 */ /* 0x000fca0008000f00 */
[----:B------:R-:W2:Y:S01]  /*04a0*/  LDG.E.CONSTANT R2, desc[UR6][R8.64] ;  /* 0x0000000608027981 */ /* 0x000ea2000c1e9900 */
[----:B------:R-:W-:Y:S02]  /*04b0*/  UIADD3 UR8, UP0, UPT, UR8, 0x4, URZ ;  /* 0x0000000408087890 */ /* 0x000fe4000ff1e0ff */
[----:B------:R-:W-:Y:S02]  /*04c0*/  UIADD3 UR4, UPT, UPT, UR4, 0x1, URZ ;  /* 0x0000000104047890 */ /* 0x000fe4000fffe0ff */
[----:B------:R-:W-:Y:S02]  /*04d0*/  UIADD3.X UR9, UPT, UPT, URZ, UR9, URZ, UP0, !UPT ;  /* 0x00000009ff097290 */ /* 0x000fe400087fe4ff */
[----:B------:R-:W-:Y:S01]  /*04e0*/  UISETP.NE.AND UP0, UPT, UR4, 0x6, UPT ;  /* 0x000000060400788c */ /* 0x000fe2000bf05270 */
[----:B--2---:R-:W-:-:S03]  /*04f0*/  IMAD.WIDE.U32 R2, R2, R13, RZ ;  /* 0x0000000d02027225 */ /* 0x004fc600078e00ff */
[----:B------:R-:W-:-:S04]  /*0500*/  IADD3 R11, P0, PT, R2, R6, RZ ;  /* 0x00000006020b7210 */ /* 0x000fc80007f1e0ff */
[----:B------:R-:W-:Y:S01]  /*0510*/  IADD3.X R6, PT, PT, R3, UR5, RZ, P0, !PT ;  /* 0x0000000503067c10 */ /* 0x000fe200087fe4ff */
[----:B------:R0:W-:Y:S02]  /*0520*/  STL [R0], R11 ;  /* 0x0000000b00007387 */ /* 0x0001e40000100800 */
[----:B0-----:R-:W-:Y:S01]  /*0530*/  VIADD R0, R0, 0x4 ;  /* 0x0000000400007836 */ /* 0x001fe20000000000 */
[----:B------:R-:W-:Y:S06]  /*0540*/  BRA.U UP0, `(.L_x_8) ;  /* 0xfffffffd00cc7547 */ /* 0x000fec000b83ffff */
[----:B------:R-:W-:Y:S01]  /*0550*/  SHF.R.U32.HI R4, RZ, 0x17, R7 ;  /* 0x00000017ff047819 */ /* 0x000fe20000011607 */
[----:B------:R0:W-:Y:S03]  /*0560*/  STL [R1+0x18], R6 ;  /* 0x0000180601007387 */ /* 0x0001e60000100800 */
[C---:B------:R-:W-:Y:S02]  /*0570*/  LOP3.LUT R0, R4.reuse, 0xe0, RZ, 0xc0, !PT ;  /* 0x000000e004007812 */ /* 0x040fe400078ec0ff */
[----:B------:R-:W-:-:S03]  /*0580*/  LOP3.LUT P0, RZ, R4, 0x1f, RZ, 0xc0, !PT ;  /* 0x0000001f04ff7812 */ /* 0x000fc6000780c0ff */
[----:B------:R-:W-:-:S05]  /*0590*/  VIADD R0, R0, 0xffffff80 ;  /* 0xffffff8000007836 */ /* 0x000fca0000000000 */
[----:B------:R-:W-:-:S05]  /*05a0*/  SHF.R.U32.HI R0, RZ, 0x5, R0 ;  /* 0x00000005ff007819 */ /* 0x000fca0000011600 */
[----:B------:R-:W-:-:S05]  /*05b0*/  IMAD R10, R0, -0x4, R1 ;  /* 0xfffffffc000a7824 */ /* 0x000fca00078e0201 */
[----:B------:R-:W2:Y:S04]  /*05c0*/  LDL R0, [R10+0x18] ;  /* 0x000018000a007983 */ /* 0x000ea80000100800 */
[----:B------:R-:W2:Y:S04]  /*05d0*/  LDL R3, [R10+0x14] ;  /* 0x000014000a037983 */ /* 0x000ea80000100800 */
[----:B------:R-:W3:Y:S01]  /*05e0*/  @P0 LDL R2, [R10+0x10] ;  /* 0x000010000a020983 */ /* 0x000ee20000100800 */
[----:B------:R-:W-:Y:S01]  /*05f0*/  LOP3.LUT R4, R4, 0x1f, RZ, 0xc0, !PT ;  /* 0x0000001f04047812 */ /* 0x000fe200078ec0ff */
[----:B------:R-:W-:Y:S01]  /*0600*/  UMOV UR4, 0x54442d19 ;  /* 0x54442d1900047882 */ /* 0x000fe20000000000 */
[----:B------:R-:W-:-:S02]  /*0610*/  UMOV UR5, 0x3bf921fb ;  /* 0x3bf921fb00057882 */ /* 0x000fc40000000000 */
[-C--:B--2---:R-:W-:Y:S02]  /*0620*/  @P0 SHF.L.W.U32.HI R0, R3, R4.reuse, R0 ;  /* 0x0000000403000219 */ /* 0x084fe40000010e00 */
[----:B---3--:R-:W-:Y:S02]  /*0630*/  @P0 SHF.L.W.U32.HI R3, R2, R4, R3 ;  /* 0x0000000402030219 */ /* 0x008fe40000010e03 */
[----:B------:R-:W-:Y:S02]  /*0640*/  ISETP.GE.AND P0, PT, R7, RZ, PT ;  /* 0x000000ff0700720c */ /* 0x000fe40003f06270 */
[C---:B------:R-:W-:Y:S01]  /*0650*/  SHF.L.W.U32.HI R2, R3.reuse, 0x2, R0 ;  /* 0x0000000203027819 */ /* 0x040fe20000010e00 */
[----:B------:R-:W-:-:S03]  /*0660*/  IMAD.SHL.U32 R3, R3, 0x4, RZ ;  /* 0x0000000403037824 */ /* 0x000fc600078e00ff */
[----:B------:R-:W-:Y:S02]  /*0670*/  SHF.R.S32.HI R4, RZ, 0x1f, R2 ;  /* 0x0000001fff047819 */ /* 0x000fe40000011402 */
[----:B------:R-:W-:Y:S02]  /*0680*/  LOP3.LUT R7, R2, R7, RZ, 0x3c, !PT ;  /* 0x0000000702077212 */ /* 0x000fe400078e3cff */
[C---:B------:R-:W-:Y:S02]  /*0690*/  LOP3.LUT R8, R4.reuse, R3, RZ, 0x3c, !PT ;  /* 0x0000000304087212 */ /* 0x040fe400078e3cff */
[----:B------:R-:W-:Y:S02]  /*06a0*/  LOP3.LUT R9, R4, R2, RZ, 0x3c, !PT ;  /* 0x0000000204097212 */ /* 0x000fe400078e3cff */
[----:B------:R-:W-:Y:S02]  /*06b0*/  SHF.R.U32.HI R3, RZ, 0x1e, R0 ;  /* 0x0000001eff037819 */ /* 0x000fe40000011600 */
[----:B------:R-:W-:-:S02]  /*06c0*/  ISETP.GE.AND P1, PT, R7, RZ, PT ;  /* 0x000000ff0700720c */ /* 0x000fc40003f26270 */
[----:B------:R-:W1:Y:S01]  /*06d0*/  I2F.F64.S64 R8, R8 ;  /* 0x0000000800087312 */ /* 0x000e620000301c00 */
[----:B------:R-:W-:-:S05]  /*06e0*/  LEA.HI R0, R2, R3, RZ, 0x1 ;  /* 0x0000000302007211 */ /* 0x000fca00078f08ff */
[----:B------:R-:W-:-:S04]  /*06f0*/  IMAD.MOV R2, RZ, RZ, -R0 ;  /* 0x000000ffff027224 */ /* 0x000fc800078e0a00 */
[----:B------:R-:W-:Y:S01]  /*0700*/  @!P0 IMAD.MOV.U32 R0, RZ, RZ, R2 ;  /* 0x000000ffff008224 */ /* 0x000fe200078e0002 */
[----:B-1----:R-:W-:-:S10]  /*0710*/  DMUL R10, R8, UR4 ;  /* 0x00000004080a7c28 */ /* 0x002fd40008000000 */
[----:B------:R-:W1:Y:S02]  /*0720*/  F2F.F32.F64 R10, R10 ;  /* 0x0000000a000a7310 */ /* 0x000e640000301000 */
[----:B01----:R-:W-:-:S07]  /*0730*/  FSEL R4, -R10, R10, !P1 ;  /* 0x0000000a0a047208 */ /* 0x003fce0004800100 */
.L_x_7:
[----:B------:R-:W-:Y:S05]  /*0740*/  BSYNC.RECONVERGENT B0 ;  /* 0x0000000000007941 */ /* 0x000fea0003800200 */
.L_x_6:
[----:B------:R-:W-:Y:S01]  /*0750*/  MOV R6, 0x37cbac00 ;  /* 0x37cbac0000067802 */ /* 0x000fe20000000f00 */
[----:B------:R-:W-:Y:S01]  /*0760*/  FMUL R7, R4, R4 ;  /* 0x0000000404077220 */ /* 0x000fe20000400000 */
[----:B------:R-:W-:Y:S01]  /*0770*/  LOP3.LUT R8, R0, 0x1, RZ, 0xc0, !PT ;  /* 0x0000000100087812 */ /* 0x000fe200078ec0ff */
[----:B------:R-:W0:Y:S01]  /*0780*/  LDC.64 R2, c[0x0][0x380] ;  /* 0x0000e000ff027b82 */ /* 0x000e220000000a00 */
[----:B------:R-:W-:Y:S02]  /*0790*/  IMAD.MOV.U32 R9, RZ, RZ, 0x3effffff ;  /* 0x3effffffff097424 */ /* 0x000fe400078e00ff */
[----:B------:R-:W-:Y:S01]  /*07a0*/  FFMA R6, R7, R6, -0.0013887860113754868507 ;  /* 0xbab607ed07067423 */ /* 0x000fe20000000006 */
[----:B------:R-:W-:Y:S01]  /*07b0*/  ISETP.NE.U32.AND P0, PT, R8, 0x1, PT ;  /* 0x000000010800780c */ /* 0x000fe20003f05070 */
[----:B------:R-:W-:Y:S01]  /*07c0*/  IMAD.MOV.U32 R8, RZ, RZ, 0x3d2aaabb ;  /* 0x3d2aaabbff087424 */ /* 0x000fe200078e00ff */
[----:B------:R-:W-:Y:S02]  /*07d0*/  LOP3.LUT P1, RZ, R0, 0x2, RZ, 0xc0, !PT ;  /* 0x0000000200ff7812 */ /* 0x000fe4000782c0ff */
[----:B------:R-:W-:-:S02]  /*07e0*/  FSEL R6, R6, -0.00019574658654164522886, !P0 ;  /* 0xb94d415306067808 */ /* 0x000fc40004000000 */
[----:B------:R-:W-:Y:S02]  /*07f0*/  FSEL R8, R8, 0.0083327032625675201416, !P0 ;  /* 0x3c0885e408087808 */ /* 0x000fe40004000000 */
[----:B------:R-:W-:Y:S02]  /*0800*/  FSEL R9, -R9, -0.16666662693023681641, !P0 ;  /* 0xbe2aaaa809097808 */ /* 0x000fe40004000100 */
[----:B------:R-:W-:Y:S01]  /*0810*/  FSEL R0, R4, 1, P0 ;  /* 0x3f80000004007808 */ /* 0x000fe20000000000 */
[----:B------:R-:W-:-:S04]  /*0820*/  FFMA R6, R7, R6, R8 ;  /* 0x0000000607067223 */ /* 0x000fc80000000008 */
[C---:B------:R-:W-:Y:S01]  /*0830*/  FFMA R6, R7.reuse, R6, R9 ;  /* 0x0000000607067223 */ /* 0x040fe20000000009 */
[----:B------:R-:W-:-:S04]  /*0840*/  FFMA R7, R7, R0, RZ ;  /* 0x0000000007077223 */ /* 0x000fc800000000ff */
[----:B------:R-:W-:Y:S01]  /*0850*/  FFMA R7, R7, R6, R0 ;  /* 0x0000000607077223 */ /* 0x000fe20000000000 */
[----:B0-----:R-:W-:-:S04]  /*0860*/  IMAD.WIDE R2, R5, 0x4, R2 ;  /* 0x0000000405027825 */ /* 0x001fc800078e0202 */
[----:B------:R-:W-:-:S05]  /*0870*/  @P1 FADD R7, RZ, -R7 ;  /* 0x80000007ff071221 */ /* 0x000fca0000000000 */
[----:B------:R-:W-:Y:S01]  /*0880*/  STG.E desc[UR6][R2.64], R7 ;  /* 0x0000000702007986 */ /* 0x000fe2000c101906 */
[----:B------:R-:W-:Y:S05]  /*0890*/  EXIT ;  /* 0x000000000000794d */ /* 0x000fea0003800000 */
        .weak           $__internal_0_$__cuda_sm20_div_rn_f64_full
        .type           $__internal_0_$__cuda_sm20_div_rn_f64_full,@function
        .size           $__internal_0_$__cuda_sm20_div_rn_f64_full,($__internal_1_$__cuda_sm20_sqrt_rn_f32_slowpath - $__internal_0_$__cuda_sm20_div_rn_f64_full)
$__internal_0_$__cuda_sm20_div_rn_f64_full:
[----:B------:R-:W-:Y:S01]  /*08a0*/  IMAD.MOV.U32 R3, RZ, RZ, 0x3ff90000 ;  /* 0x3ff90000ff037424 */ /* 0x000fe200078e00ff */
[C---:B------:R-:W-:Y:S01]  /*08b0*/  FSETP.GEU.AND P1, PT, |R7|.reuse, 1.469367938527859385e-39, PT ;  /* 0x001000000700780b */ /* 0x040fe20003f2e200 */
[----:B------:R-:W-:Y:S01]  /*08c0*/  IMAD.MOV.U32 R2, RZ, RZ, 0x0 ;  /* 0x00000000ff027424 */ /* 0x000fe200078e00ff */
[----:B------:R-:W-:Y:S01]  /*08d0*/  LOP3.LUT R4, R7, 0x7ff00000, RZ, 0xc0, !PT ;  /* 0x7ff0000007047812 */ /* 0x000fe200078ec0ff */
[----:B------:R-:W0:Y:S01]  /*08e0*/  MUFU.RCP64H R9, R3 ;  /* 0x0000000300097308 */ /* 0x000e220000001800 */
[----:B------:R-:W-:Y:S01]  /*08f0*/  IMAD.MOV.U32 R8, RZ, RZ, 0x1 ;  /* 0x00000001ff087424 */ /* 0x000fe200078e00ff */
[----:B------:R-:W-:Y:S01]  /*0900*/  MOV R13, 0x1ca00000 ;  /* 0x1ca00000000d7802 */ /* 0x000fe20000000f00 */
[----:B------:R-:W-:Y:S01]  /*0910*/  IMAD.MOV.U32 R19, RZ, RZ, 0x40500000 ;  /* 0x40500000ff137424 */ /* 0x000fe200078e00ff */
[----:B------:R-:W-:Y:S01]  /*0920*/  ISETP.GE.U32.AND P0, PT, R4, 0x40500000, PT ;  /* 0x405000000400780c */ /* 0x000fe20003f06070 */
[----:B------:R-:W-:Y:S01]  /*0930*/  IMAD.MOV.U32 R18, RZ, RZ, R4 ;  /* 0x000000ffff127224 */ /* 0x000fe200078e0004 */
[----:B------:R-:W-:Y:S02]  /*0940*/  BSSY.RECONVERGENT B1, `(.L_x_9) ;  /* 0x0000041000017945 */ /* 0x000fe40003800200 */
[----:B------:R-:W-:-:S02]  /*0950*/  SEL R13, R13, 0x63400000, !P0 ;  /* 0x634000000d0d7807 */ /* 0x000fc40004000000 */
[----:B------:R-:W-:Y:S01]  /*0960*/  IADD3 R20, PT, PT, R19, -0x1, RZ ;  /* 0xffffffff13147810 */ /* 0x000fe20007ffe0ff */
[----:B0-----:R-:W-:-:S08]  /*0970*/  DFMA R10, R8, -R2, 1 ;  /* 0x3ff00000080a742b */ /* 0x001fd00000000802 */
[----:B------:R-:W-:-:S08]  /*0980*/  DFMA R10, R10, R10, R10 ;  /* 0x0000000a0a0a722b */ /* 0x000fd0000000000a */
[----:B------:R-:W-:Y:S01]  /*0990*/  DFMA R14, R8, R10, R8 ;  /* 0x0000000a080e722b */ /* 0x000fe20000000008 */
[C-C-:B------:R-:W-:Y:S01]  /*09a0*/  @!P1 LOP3.LUT R10, R13.reuse, 0x80000000, R7.reuse, 0xf8, !PT ;  /* 0x800000000d0a9812 */ /* 0x140fe200078ef807 */
[----:B------:R-:W-:Y:S01]  /*09b0*/  IMAD.MOV.U32 R8, RZ, RZ, R6 ;  /* 0x000000ffff087224 */ /* 0x000fe200078e0006 */
[----:B------:R-:W-:Y:S02]  /*09c0*/  LOP3.LUT R9, R13, 0x800fffff, R7, 0xf8, !PT ;  /* 0x800fffff0d097812 */ /* 0x000fe400078ef807 */
[----:B------:R-:W-:Y:S01]  /*09d0*/  @!P1 LOP3.LUT R11, R10, 0x100000, RZ, 0xfc, !PT ;  /* 0x001000000a0b9812 */ /* 0x000fe200078efcff */
[----:B------:R-:W-:Y:S02]  /*09e0*/  @!P1 IMAD.MOV.U32 R10, RZ, RZ, RZ ;  /* 0x000000ffff0a9224 */ /* 0x000fe400078e00ff */
[----:B------:R-:W-:-:S04]  /*09f0*/  DFMA R16, R14, -R2, 1 ;  /* 0x3ff000000e10742b */ /* 0x000fc80000000802 */
[----:B------:R-:W-:-:S04]  /*0a00*/  @!P1 DFMA R8, R8, 2, -R10 ;  /* 0x400000000808982b */ /* 0x000fc8000000080a */
[----:B------:R-:W-:-:S06]  /*0a10*/  DFMA R16, R14, R16, R14 ;  /* 0x000000100e10722b */ /* 0x000fcc000000000e */
[----:B------:R-:W-:Y:S02]  /*0a20*/  @!P1 LOP3.LUT R18, R9, 0x7ff00000, RZ, 0xc0, !PT ;  /* 0x7ff0000009129812 */ /* 0x000fe400078ec0ff */
[----:B------:R-:W-:-:S03]  /*0a30*/  DMUL R10, R16, R8 ;  /* 0x00000008100a7228 */ /* 0x000fc60000000000 */
[----:B------:R-:W-:-:S05]  /*0a40*/  VIADD R12, R18, 0xffffffff ;  /* 0xffffffff120c7836 */ /* 0x000fca0000000000 */
[----:B------:R-:W-:Y:S01]  /*0a50*/  DFMA R14, R10, -R2, R8 ;  /* 0x800000020a0e722b */ /* 0x000fe20000000008 */
[----:B------:R-:W-:-:S04]  /*0a60*/  ISETP.GT.U32.AND P0, PT, R12, 0x7feffffe, PT ;  /* 0x7feffffe0c00780c */ /* 0x000fc80003f04070 */
[----:B------:R-:W-:-:S03]  /*0a70*/  ISETP.GT.U32.OR P0, PT, R20, 0x7feffffe, P0 ;  /* 0x7feffffe1400780c */ /* 0x000fc60000704470 */
[----:B------:R-:W-:-:S10]  /*0a80*/  DFMA R10, R16, R14, R10 ;  /* 0x0000000e100a722b */ /* 0x000fd4000000000a */
[----:B------:R-:W-:Y:S05]  /*0a90*/  @P0 BRA `(.L_x_10) ;  /* 0x0000000000680947 */ /* 0x000fea0003800000 */
[----:B------:R-:W-:Y:S02]  /*0aa0*/  IMAD.MOV.U32 R7, RZ, RZ, 0x40500000 ;  /* 0x40500000ff077424 */ /* 0x000fe400078e00ff */
[----:B------:R-:W-:-:S03]  /*0ab0*/  IMAD.MOV.U32 R6, RZ, RZ, RZ ;  /* 0x000000ffff067224 */ /* 0x000fc600078e00ff */
[----:B------:R-:W-:-:S04]  /*0ac0*/  VIADDMNMX R4, R4, -R7, 0xb9600000, !PT ;  /* 0xb960000004047446 */ /* 0x000fc80007800907 */
[----:B------:R-:W-:-:S05]  /*0ad0*/  VIMNMX R4, PT, PT, R4, 0x46a00000, PT ;  /* 0x46a0000004047848 */ /* 0x000fca0003fe0100 */
[----:B------:R-:W-:-:S04]  /*0ae0*/  IMAD.IADD R4, R4, 0x1, -R13 ;  /* 0x0000000104047824 */ /* 0x000fc800078e0a0d */
[----:B------:R-:W-:-:S06]  /*0af0*/  VIADD R7, R4, 0x7fe00000 ;  /* 0x7fe0000004077836 */ /* 0x000fcc0000000000 */
[----:B------:R-:W-:-:S10]  /*0b00*/  DMUL R12, R10, R6 ;  /* 0x000000060a0c7228 */ /* 0x000fd40000000000 */
[----:B------:R-:W-:-:S13]  /*0b10*/  FSETP.GTU.AND P0, PT, |R13|, 1.469367938527859385e-39, PT ;  /* 0x001000000d00780b */ /* 0x000fda0003f0c200 */
[----:B------:R-:W-:Y:S05]  /*0b20*/  @P0 BRA `(.L_x_11) ;  /* 0x0000000000880947 */ /* 0x000fea0003800000 */
[----:B------:R-:W-:Y:S01]  /*0b30*/  DFMA R2, R10, -R2, R8 ;  /* 0x800000020a02722b */ /* 0x000fe20000000008 */
[----:B------:R-:W-:-:S09]  /*0b40*/  IMAD.MOV.U32 R6, RZ, RZ, RZ ;  /* 0x000000ffff067224 */ /* 0x000fd200078e00ff */
[C---:B------:R-:W-:Y:S02]  /*0b50*/  FSETP.NEU.AND P0, PT, R3.reuse, RZ, PT ;  /* 0x000000ff0300720b */ /* 0x040fe40003f0d000 */
[----:B------:R-:W-:-:S04]  /*0b60*/  LOP3.LUT R2, R3, 0x40590000, RZ, 0x3c, !PT ;  /* 0x4059000003027812 */ /* 0x000fc800078e3cff */
[----:B------:R-:W-:-:S04]  /*0b70*/  LOP3.LUT R9, R2, 0x80000000, RZ, 0xc0, !PT ;  /* 0x8000000002097812 */ /* 0x000fc800078ec0ff */
[----:B------:R-:W-:-:S03]  /*0b80*/  LOP3.LUT R7, R9, R7, RZ, 0xfc, !PT ;  /* 0x0000000709077212 */ /* 0x000fc600078efcff */
[----:B------:R-:W-:Y:S05]  /*0b90*/  @!P0 BRA `(.L_x_11) ;  /* 0x00000000006c8947 */ /* 0x000fea0003800000 */
[----:B------:R-:W-:Y:S01]  /*0ba0*/  IADD3 R3, PT, PT, -R4, RZ, RZ ;  /* 0x000000ff04037210 */ /* 0x000fe20007ffe1ff */
[----:B------:R-:W-:Y:S01]  /*0bb0*/  IMAD.MOV.U32 R2, RZ, RZ, RZ ;  /* 0x000000ffff027224 */ /* 0x000fe200078e00ff */
[----:B------:R-:W-:-:S05]  /*0bc0*/  DMUL.RP R6, R10, R6 ;  /* 0x000000060a067228 */ /* 0x000fca0000008000 */
[----:B------:R-:W-:-:S05]  /*0bd0*/  DFMA R2, R12, -R2, R10 ;  /* 0x800000020c02722b */ /* 0x000fca000000000a */
[----:B------:R-:W-:Y:S02]  /*0be0*/  LOP3.LUT R9, R7, R9, RZ, 0x3c, !PT ;  /* 0x0000000907097212 */ /* 0x000fe400078e3cff */
[----:B------:R-:W-:-:S04]  /*0bf0*/  IADD3 R2, PT, PT, -R4, -0x43300000, RZ ;  /* 0xbcd0000004027810 */ /* 0x000fc80007ffe1ff */
[----:B------:R-:W-:-:S04]  /*0c00*/  FSETP.NEU.AND P0, PT, |R3|, R2, PT ;  /* 0x000000020300720b */ /* 0x000fc80003f0d200 */
[----:B------:R-:W-:Y:S02]  /*0c10*/  FSEL R12, R6, R12, !P0 ;  /* 0x0000000c060c7208 */ /* 0x000fe40004000000 */
[----:B------:R-:W-:Y:S01]  /*0c20*/  FSEL R13, R9, R13, !P0 ;  /* 0x0000000d090d7208 */ /* 0x000fe20004000000 */
[----:B------:R-:W-:Y:S06]  /*0c30*/  BRA `(.L_x_11) ;  /* 0x0000000000447947 */ /* 0x000fec0003800000 */
.L_x_10:
[----:B------:R-:W-:-:S14]  /*0c40*/  DSETP.NAN.AND P0, PT, R6, R6, PT ;  /* 0x000000060600722a */ /* 0x000fdc0003f08000 */
[----:B------:R-:W-:Y:S05]  /*0c50*/  @P0 BRA `(.L_x_12) ;  /* 0x0000000000340947 */ /* 0x000fea0003800000 */
[----:B------:R-:W-:Y:S01]  /*0c60*/  ISETP.NE.AND P0, PT, R18, R19, PT ;  /* 0x000000131200720c */ /* 0x000fe20003f05270 */
[----:B------:R-:W-:Y:S02]  /*0c70*/  IMAD.MOV.U32 R12, RZ, RZ, 0x0 ;  /* 0x00000000ff0c7424 */ /* 0x000fe400078e00ff */
[----:B------:R-:W-:-:S10]  /*0c80*/  IMAD.MOV.U32 R13, RZ, RZ, -0x80000 ;  /* 0xfff80000ff0d7424 */ /* 0x000fd400078e00ff */
[----:B------:R-:W-:Y:S05]  /*0c90*/  @!P0 BRA `(.L_x_11) ;  /* 0x00000000002c8947 */ /* 0x000fea0003800000 */
[----:B------:R-:W-:Y:S02]  /*0ca0*/  ISETP.NE.AND P0, PT, R18, 0x7ff00000, PT ;  /* 0x7ff000001200780c */ /* 0x000fe40003f05270 */
[----:B------:R-:W-:Y:S02]  /*0cb0*/  LOP3.LUT R6, R7, 0x40590000, RZ, 0x3c, !PT ;  /* 0x4059000007067812 */ /* 0x000fe400078e3cff */
[----:B------:R-:W-:Y:S02]  /*0cc0*/  ISETP.EQ.OR P0, PT, R19, RZ, !P0 ;  /* 0x000000ff1300720c */ /* 0x000fe40004702670 */
[----:B------:R-:W-:-:S11]  /*0cd0*/  LOP3.LUT R13, R6, 0x80000000, RZ, 0xc0, !PT ;  /* 0x80000000060d7812 */ /* 0x000fd600078ec0ff */
[----:B------:R-:W-:Y:S01]  /*0ce0*/  @P0 LOP3.LUT R2, R13, 0x7ff00000, RZ, 0xfc, !PT ;  /* 0x7ff000000d020812 */ /* 0x000fe200078efcff */
[----:B------:R-:W-:Y:S02]  /*0cf0*/  @!P0 IMAD.MOV.U32 R12, RZ, RZ, RZ ;  /* 0x000000ffff0c8224 */ /* 0x000fe400078e00ff */
[----:B------:R-:W-:Y:S01]  /*0d00*/  @P0 IMAD.MOV.U32 R12, RZ, RZ, RZ ;  /* 0x000000ffff0c0224 */ /* 0x000fe200078e00ff */
[----:B------:R-:W-:Y:S01]  /*0d10*/  @P0 MOV R13, R2 ;  /* 0x00000002000d0202 */ /* 0x000fe20000000f00 */
[----:B------:R-:W-:Y:S06]  /*0d20*/  BRA `(.L_x_11) ;  /* 0x0000000000087947 */ /* 0x000fec0003800000 */
.L_x_12:
[----:B------:R-:W-:Y:S01]  /*0d30*/  LOP3.LUT R13, R7, 0x80000, RZ, 0xfc, !PT ;  /* 0x00080000070d7812 */ /* 0x000fe200078efcff */
[----:B------:R-:W-:-:S07]  /*0d40*/  IMAD.MOV.U32 R12, RZ, RZ, R6 ;  /* 0x000000ffff0c7224 */ /* 0x000fce00078e0006 */
.L_x_11:
[----:B------:R-:W-:Y:S05]  /*0d50*/  BSYNC.RECONVERGENT B1 ;  /* 0x0000000000017941 */ /* 0x000fea0003800200 */
.L_x_9:
[----:B------:R-:W-:Y:S02]  /*0d60*/  IMAD.MOV.U32 R2, RZ, RZ, R0 ;  /* 0x000000ffff027224 */ /* 0x000fe400078e0000 */
[----:B------:R-:W-:-:S04]  /*0d70*/  IMAD.MOV.U32 R3, RZ, RZ, 0x0 ;  /* 0x00000000ff037424 */ /* 0x000fc800078e00ff */
[----:B------:R-:W-:Y:S05]  /*0d80*/  RET.REL.NODEC R2 `(_Z2fxPf) ;  /* 0xfffffff0029c7950 */ /* 0x000fea0003c3ffff */
        .weak           $__internal_1_$__cuda_sm20_sqrt_rn_f32_slowpath
        .type           $__internal_1_$__cuda_sm20_sqrt_rn_f32_slowpath,@function
        .size           $__internal_1_$__cuda_sm20_sqrt_rn_f32_slowpath,(.L_x_16 - $__internal_1_$__cuda_sm20_sqrt_rn_f32_slowpath)
$__internal_1_$__cuda_sm20_sqrt_rn_f32_slowpath:
[----:B------:R-:W-:-:S13]  /*0d90*/  LOP3.LUT P0, RZ, R4, 0x7fffffff, RZ, 0xc0, !PT ;  /* 0x7fffffff04ff7812 */ /* 0x000fda000780c0ff */
[----:B------:R-:W-:Y:S01]  /*0da0*/  @!P0 IMAD.MOV.U32 R2, RZ, RZ, R4 ;  /* 0x000000ffff028224 */ /* 0x000fe200078e0004 */
[----:B------:R-:W-:Y:S06]  /*0db0*/  @!P0 BRA `(.L_x_13) ;  /* 0x0000000000448947 */ /* 0x000fec0003800000 */
[----:B------:R-:W-:Y:S01]  /*0dc0*/  FSETP.GEU.FTZ.AND P0, PT, R4, RZ, PT ;  /* 0x000000ff0400720b */ /* 0x000fe20003f1e000 */
[----:B------:R-:W-:-:S12]  /*0dd0*/  IMAD.MOV.U32 R0, RZ, RZ, R4 ;  /* 0x000000ffff007224 */ /* 0x000fd800078e0004 */
[----:B------:R-:W-:Y:S01]  /*0de0*/  @!P0 MOV R2, 0x7fffffff ;  /* 0x7fffffff00028802 */ /* 0x000fe20000000f00 */
[----:B------:R-:W-:Y:S06]  /*0df0*/  @!P0 BRA `(.L_x_13) ;  /* 0x0000000000348947 */ /* 0x000fec0003800000 */
[----:B------:R-:W-:-:S13]  /*0e00*/  FSETP.GTU.FTZ.AND P0, PT, |R0|, +INF , PT ;  /* 0x7f8000000000780b */ /* 0x000fda0003f1c200 */
[----:B------:R-:W-:Y:S01]  /*0e10*/  @P0 FADD.FTZ R2, R0, 1 ;  /* 0x3f80000000020421 */ /* 0x000fe20000010000 */
[----:B------:R-:W-:Y:S06]  /*0e20*/  @P0 BRA `(.L_x_13) ;  /* 0x0000000000280947 */ /* 0x000fec0003800000 */
[----:B------:R-:W-:-:S13]  /*0e30*/  FSETP.NEU.FTZ.AND P0, PT, |R0|, +INF , PT ;  /* 0x7f8000000000780b */ /* 0x000fda0003f1d200 */
[----:B------:R-:W-:-:S04]  /*0e40*/  @P0 FFMA R3, R0, 1.84467440737095516160e+19, RZ ;  /* 0x5f80000000030823 */ /* 0x000fc800000000ff */
[----:B------:R-:W0:Y:S02]  /*0e50*/  @P0 MUFU.RSQ R2, R3 ;  /* 0x0000000300020308 */ /* 0x000e240000001400 */
[----:B0-----:R-:W-:Y:S01]  /*0e60*/  @P0 FMUL.FTZ R4, R3, R2 ;  /* 0x0000000203040220 */ /* 0x001fe20000410000 */
[----:B------:R-:W-:Y:S01]  /*0e70*/  @P0 FMUL.FTZ R8, R2, 0.5 ;  /* 0x3f00000002080820 */ /* 0x000fe20000410000 */
[----:B------:R-:W-:Y:S02]  /*0e80*/  @!P0 IMAD.MOV.U32 R2, RZ, RZ, R0 ;  /* 0x000000ffff028224 */ /* 0x000fe400078e0000 */
[----:B------:R-:W-:-:S04]  /*0e90*/  @P0 FADD.FTZ R6, -R4, -RZ ;  /* 0x800000ff04060221 */ /* 0x000fc80000010100 */
[----:B------:R-:W-:-:S04]  /*0ea0*/  @P0 FFMA R7, R4, R6, R3 ;  /* 0x0000000604070223 */ /* 0x000fc80000000003 */
[----:B------:R-:W-:-:S04]  /*0eb0*/  @P0 FFMA R7, R7, R8, R4 ;  /* 0x0000000807070223 */ /* 0x000fc80000000004 */
[----:B------:R-:W-:-:S07]  /*0ec0*/  @P0 FMUL.FTZ R2, R7, 2.3283064365386962891e-10 ;  /* 0x2f80000007020820 */ /* 0x000fce0000410000 */
.L_x_13:
[----:B------:R-:W-:Y:S02]  /*0ed0*/  IMAD.MOV.U32 R7, RZ, RZ, R2 ;  /* 0x000000ffff077224 */ /* 0x000fe400078e0002 */
[----:B------:R-:W-:Y:S02]  /*0ee0*/  IMAD.MOV.U32 R2, RZ, RZ, R9 ;  /* 0x000000ffff027224 */ /* 0x000fe400078e0009 */
[----:B------:R-:W-:-:S04]  /*0ef0*/  IMAD.MOV.U32 R3, RZ, RZ, 0x0 ;  /* 0x00000000ff037424 */ /* 0x000fc800078e00ff */
[----:B------:R-:W-:Y:S05]  /*0f00*/  RET.REL.NODEC R2 `(_Z2fxPf) ;  /* 0xfffffff0023c7950 */ /* 0x000fea0003c3ffff */
.L_x_14:
[----:B------:R-:W-:-:S00]  /*0f10*/  BRA `(.L_x_14) ;  /* 0xfffffffc00fc7947 */ /* 0x000fc0000383ffff */
[----:B------:R-:W-:-:S00]  /*0f20*/  NOP ;  /* 0x0000000000007918 */ /* 0x000fc00000000000 */
        /* <DEDUP_REMOVED lines=13> */
.L_x_16:


//--------------------- .nv.global.init           --------------------------
	.section	.nv.global.init,"aw",@progbits
	.align	4
.nv.global.init:
	.type		__cudart_i2opi_f,@object
	.size		__cudart_i2opi_f,(.L_0 - __cudart_i2opi_f)
__cudart_i2opi_f:
        /*0000*/ 	.byte	0x41, 0x90, 0x43, 0x3c, 0x99, 0x95, 0x62, 0xdb, 0xc0, 0xdd, 0x34, 0xf5, 0xd1, 0x57, 0x27, 0xfc
        /*0010*/ 	.byte	0x29, 0x15, 0x44, 0x4e, 0x6e, 0x83, 0xf9, 0xa2
.L_0:


//--------------------- .nv.shared.reserved.0     --------------------------
	.section	.nv.shared.reserved.0,"aw",@nobits
	.weak		__nv_reservedSMEM_offset_0_alias
	.size		__nv_reservedSMEM_offset_0_alias, 0, 64
	.other		__nv_reservedSMEM_offset_0_alias,@"STO_CUDA_RESERVED_SHARED STV_DEFAULT"
__nv_reservedSMEM_offset_0_alias:
	.zero		0
	.zero		64


//--------------------- .nv.constant0._Z2fxPf     --------------------------
	.section	.nv.constant0._Z2fxPf,"a",@progbits
	.sectionflags	@""
	.align	4
.nv.constant0._Z2fxPf:
	.zero		904


//--------------------- SYMBOLS --------------------------

	.type		.nv.reservedSmem.offset0,@object
	.size		.nv.reservedSmem.offset0,0x4
